//
// Generated by NVIDIA NVVM Compiler
//
// Compiler Build ID: CL-36424714
// Cuda compilation tools, release 13.0, V13.0.88
// Based on NVVM 20.0.0
//

.version 9.0
.target sm_100
.address_size 64

	// .globl	_Z17tensor_pow_kernelPfS_
.global .align 4 .b8 self[256];
.global .align 4 .b8 log_self[256];
.global .align 4 .b8 scaled[256];
.global .align 4 .b8 result[256];

.visible .entry _Z17tensor_pow_kernelPfS_(
	.param .u64 .ptr .align 1 _Z17tensor_pow_kernelPfS__param_0,
	.param .u64 .ptr .align 1 _Z17tensor_pow_kernelPfS__param_1
)
{
	.reg .pred 	%p<4>;
	.reg .b32 	%r<11>;
	.reg .b32 	%f<7>;
	.reg .b64 	%rd<22>;

	ld.param.u64 	%rd1, [_Z17tensor_pow_kernelPfS__param_0];
	ld.param.u64 	%rd2, [_Z17tensor_pow_kernelPfS__param_1];
	mov.u32 	%r3, %tid.y;
	mov.u32 	%r4, %ctaid.y;
	mov.u32 	%r5, %ntid.y;
	mad.lo.s32 	%r1, %r4, %r5, %r3;
	mov.u32 	%r6, %tid.x;
	mov.u32 	%r7, %ctaid.x;
	mov.u32 	%r8, %ntid.x;
	mad.lo.s32 	%r2, %r7, %r8, %r6;
	setp.gt.u32 	%p1, %r1, 7;
	setp.gt.s32 	%p2, %r2, 7;
	or.pred  	%p3, %p1, %p2;
	@%p3 bra 	$L__BB0_2;
	cvta.to.global.u64 	%rd3, %rd1;
	cvta.to.global.u64 	%rd4, %rd2;
	shl.b32 	%r9, %r1, 3;
	add.s32 	%r10, %r9, %r2;
	mul.wide.s32 	%rd5, %r10, 4;
	add.s64 	%rd6, %rd3, %rd5;
	ld.global.f32 	%f1, [%rd6];
	mul.wide.u32 	%rd7, %r1, 32;
	mov.u64 	%rd8, self;
	add.s64 	%rd9, %rd8, %rd7;
	mul.wide.s32 	%rd10, %r2, 4;
	add.s64 	%rd11, %rd9, %rd10;
	st.global.f32 	[%rd11], %f1;
	lg2.approx.f32 	%f2, %f1;
	mul.f32 	%f3, %f2, 0f3F317218;
	mov.u64 	%rd12, log_self;
	add.s64 	%rd13, %rd12, %rd7;
	add.s64 	%rd14, %rd13, %rd10;
	st.global.f32 	[%rd14], %f3;
	mul.f32 	%f4, %f3, 0f3F000000;
	mov.u64 	%rd15, scaled;
	add.s64 	%rd16, %rd15, %rd7;
	add.s64 	%rd17, %rd16, %rd10;
	st.global.f32 	[%rd17], %f4;
	mul.f32 	%f5, %f4, 0f3FB8AA3B;
	ex2.approx.f32 	%f6, %f5;
	mov.u64 	%rd18, result;
	add.s64 	%rd19, %rd18, %rd7;
	add.s64 	%rd20, %rd19, %rd10;
	st.global.f32 	[%rd20], %f6;
	add.s64 	%rd21, %rd4, %rd5;
	st.global.f32 	[%rd21], %f6;
$L__BB0_2:
	ret;

}


// ===== COMPILED SASS (sm_100) =====

	.target	sm_100

	.elftype	@"ET_EXEC"


//--------------------- .note.nv.tkinfo           --------------------------
	.section	.note.nv.tkinfo,"",@"SHT_NOTE"
	.sectionflags	@"SHF_NOTE_NV_TKINFO"
	.tkinfo
        /*0018*/ 	.word	0x00000002
        /*0030*/ 	.string	""
        /*0030*/ 	.string	"ptxas"
        /*0030*/ 	.string	"Cuda compilation tools, release 13.0, V13.0.88"
        /*0030*/ 	.string	"Build cuda_13.0.r13.0/compiler.36424714_0"
        /*0030*/ 	.string	"-arch sm_100 -m 64 "



//--------------------- .note.nv.cuinfo           --------------------------
	.section	.note.nv.cuinfo,"",@"SHT_NOTE"
	.sectionflags	@"SHF_NOTE_NV_CUINFO"
        /*0018*/ 	.short	0x0002
        /*001a*/ 	.short	0x0064
        /*001c*/ 	.short	0x0082
	.zero		2


//--------------------- .nv.info                  --------------------------
	.section	.nv.info,"",@"SHT_CUDA_INFO"
	.align	4


	//----- nvinfo : EIATTR_REGCOUNT
	.align		4
        /*0000*/ 	.byte	0x04, 0x2f
        /*0002*/ 	.short	(.L_5 - .L_4)
	.align		4
.L_4:
        /*0004*/ 	.word	index@(_Z17tensor_pow_kernelPfS_)
        /*0008*/ 	.word	0x00000016


	//----- nvinfo : EIATTR_FRAME_SIZE
	.align		4
.L_5:
        /*000c*/ 	.byte	0x04, 0x11
        /*000e*/ 	.short	(.L_7 - .L_6)
	.align		4
.L_6:
        /*0010*/ 	.word	index@(_Z17tensor_pow_kernelPfS_)
        /*0014*/ 	.word	0x00000000


	//----- nvinfo : EIATTR_MIN_STACK_SIZE
	.align		4
.L_7:
        /*0018*/ 	.byte	0x04, 0x12
        /*001a*/ 	.short	(.L_9 - .L_8)
	.align		4
.L_8:
        /*001c*/ 	.word	index@(_Z17tensor_pow_kernelPfS_)
        /*0020*/ 	.word	0x00000000
.L_9:


//--------------------- .nv.compat                --------------------------
	.section	.nv.compat,"",@"SHT_CUDA_COMPAT_INFO"
	.align	4
        /*0000*/ 	.byte	0x02, 0x09, 0x00, 0x00, 0x02, 0x02, 0x01, 0x00, 0x02, 0x05, 0x05, 0x00, 0x03, 0x07, 0x01, 0x01
        /*0010*/ 	.byte	0x02, 0x03, 0x00, 0x00, 0x02, 0x06, 0x01, 0x00, 0x04, 0x0b, 0x08, 0x00, 0x01, 0x00, 0x00, 0x00
        /*0020*/ 	.byte	0x00, 0x00, 0x00, 0x00


//--------------------- .nv.info._Z17tensor_pow_kernelPfS_ --------------------------
	.section	.nv.info._Z17tensor_pow_kernelPfS_,"",@"SHT_CUDA_INFO"
	.sectionflags	@""
	.align	4


	//----- nvinfo : EIATTR_CUDA_API_VERSION
	.align		4
        /*0000*/ 	.byte	0x04, 0x37
        /*0002*/ 	.short	(.L_11 - .L_10)
.L_10:
        /*0004*/ 	.word	0x00000082


	//----- nvinfo : EIATTR_KPARAM_INFO
	.align		4
.L_11:
        /*0008*/ 	.byte	0x04, 0x17
        /*000a*/ 	.short	(.L_13 - .L_12)
.L_12:
        /*000c*/ 	.word	0x00000000
        /*0010*/ 	.short	0x0001
        /*0012*/ 	.short	0x0008
        /*0014*/ 	.byte	0x00, 0xf5, 0x21, 0x00


	//----- nvinfo : EIATTR_KPARAM_INFO
	.align		4
.L_13:
        /*0018*/ 	.byte	0x04, 0x17
        /*001a*/ 	.short	(.L_15 - .L_14)
.L_14:
        /*001c*/ 	.word	0x00000000
        /*0020*/ 	.short	0x0000
        /*0022*/ 	.short	0x0000
        /*0024*/ 	.byte	0x00, 0xf5, 0x21, 0x00


	//----- nvinfo : EIATTR_SPARSE_MMA_MASK
	.align		4
.L_15:
        /*0028*/ 	.byte	0x03, 0x50
        /*002a*/ 	.short	0x0000


	//----- nvinfo : EIATTR_MAXREG_COUNT
	.align		4
        /*002c*/ 	.byte	0x03, 0x1b
        /*002e*/ 	.short	0x00ff


	//----- nvinfo : EIATTR_MERCURY_ISA_VERSION
	.align		4
        /*0030*/ 	.byte	0x03, 0x5f
        /*0032*/ 	.short	0x0101


	//----- nvinfo : EIATTR_VRC_CTA_INIT_COUNT
	.align		4
        /*0034*/ 	.byte	0x02, 0x4a
	.zero		1
	.zero		1


	//----- nvinfo : EIATTR_EXIT_INSTR_OFFSETS
	.align		4
        /*0038*/ 	.byte	0x04, 0x1c
        /*003a*/ 	.short	(.L_17 - .L_16)


	//   ....[0]....
.L_16:
        /*003c*/ 	.word	0x000000b0


	//   ....[1]....
        /*0040*/ 	.word	0x000002f0


	//----- nvinfo : EIATTR_CBANK_PARAM_SIZE
	.align		4
.L_17:
        /*0044*/ 	.byte	0x03, 0x19
        /*0046*/ 	.short	0x0010


	//----- nvinfo : EIATTR_PARAM_CBANK
	.align		4
        /*0048*/ 	.byte	0x04, 0x0a
        /*004a*/ 	.short	(.L_19 - .L_18)
	.align		4
.L_18:
        /*004c*/ 	.word	index@(.nv.constant0._Z17tensor_pow_kernelPfS_)
        /*0050*/ 	.short	0x0380
        /*0052*/ 	.short	0x0010


	//----- nvinfo : EIATTR_SW_WAR
	.align		4
.L_19:
        /*0054*/ 	.byte	0x04, 0x36
        /*0056*/ 	.short	(.L_21 - .L_20)
.L_20:
        /*0058*/ 	.word	0x00000008
.L_21:


//--------------------- .nv.callgraph             --------------------------
	.section	.nv.callgraph,"",@"SHT_CUDA_CALLGRAPH"
	.align	4
	.sectionentsize	8
	.align		4
        /*0000*/ 	.word	0x00000000
	.align		4
        /*0004*/ 	.word	0xffffffff
	.align		4
        /*0008*/ 	.word	0x00000000
	.align		4
        /*000c*/ 	.word	0xfffffffe
	.align		4
        /*0010*/ 	.word	0x00000000
	.align		4
        /*0014*/ 	.word	0xfffffffd
	.align		4
        /*0018*/ 	.word	0x00000000
	.align		4
        /*001c*/ 	.word	0xfffffffc


//--------------------- .nv.constant4             --------------------------
	.section	.nv.constant4,"a",@progbits
	.align	8
	.align		8
.nv.constant4:
        /*0000*/ 	.dword	self
	.align		8
        /*0008*/ 	.dword	log_self
	.align		8
        /*0010*/ 	.dword	scaled
	.align		8
        /*0018*/ 	.dword	result


//--------------------- .text._Z17tensor_pow_kernelPfS_ --------------------------
	.section	.text._Z17tensor_pow_kernelPfS_,"ax",@progbits
	.align	128
        .global         _Z17tensor_pow_kernelPfS_
        .type           _Z17tensor_pow_kernelPfS_,@function
        .size           _Z17tensor_pow_kernelPfS_,(.L_x_1 - _Z17tensor_pow_kernelPfS_)
        .other          _Z17tensor_pow_kernelPfS_,@"STO_CUDA_ENTRY STV_DEFAULT"
_Z17tensor_pow_kernelPfS_:
.text._Z17tensor_pow_kernelPfS_:
[----:B------:R-:W-:Y:S01]  /*0000*/  LDC R1, c[0x0][0x37c] ;  /* 0x0000df00ff017b82 */ /* 0x000fe20000000800 */
[----:B------:R-:W0:Y:S07]  /*0010*/  S2R R2, SR_TID.X ;  /* 0x0000000000027919 */ /* 0x000e2e0000002100 */
[----:B------:R-:W1:Y:S01]  /*0020*/  LDC R0, c[0x0][0x364] ;  /* 0x0000d900ff007b82 */ /* 0x000e620000000800 */
[----:B------:R-:W1:Y:S07]  /*0030*/  S2R R3, SR_TID.Y ;  /* 0x0000000000037919 */ /* 0x000e6e0000002200 */
[----:B------:R-:W0:Y:S08]  /*0040*/  S2UR UR5, SR_CTAID.X ;  /* 0x00000000000579c3 */ /* 0x000e300000002500 */
[----:B------:R-:W0:Y:S08]  /*0050*/  LDC R5, c[0x0][0x360] ;  /* 0x0000d800ff057b82 */ /* 0x000e300000000800 */
[----:B------:R-:W1:Y:S01]  /*0060*/  S2UR UR4, SR_CTAID.Y ;  /* 0x00000000000479c3 */ /* 0x000e620000002600 */
[----:B0-----:R-:W-:-:S05]  /*0070*/  IMAD R2, R5, UR5, R2 ;  /* 0x0000000505027c24 */ /* 0x001fca000f8e0202 */
[----:B------:R-:W-:Y:S01]  /*0080*/  ISETP.GT.AND P0, PT, R2, 0x7, PT ;  /* 0x000000070200780c */ /* 0x000fe20003f04270 */
[----:B-1----:R-:W-:-:S05]  /*0090*/  IMAD R3, R0, UR4, R3 ;  /* 0x0000000400037c24 */ /* 0x002fca000f8e0203 */
[----:B------:R-:W-:-:S13]  /*00a0*/  ISETP.GT.U32.OR P0, PT, R3, 0x7, P0 ;  /* 0x000000070300780c */ /* 0x000fda0000704470 */
[----:B------:R-:W-:Y:S05]  /*00b0*/  @P0 EXIT ;  /* 0x000000000000094d */ /* 0x000fea0003800000 */
[----:B------:R-:W0:Y:S01]  /*00c0*/  LDC.64 R4, c[0x0][0x380] ;  /* 0x0000e000ff047b82 */ /* 0x000e220000000a00 */
[----:B------:R-:W1:Y:S01]  /*00d0*/  LDCU.64 UR4, c[0x0][0x358] ;  /* 0x00006b00ff0477ac */ /* 0x000e620008000a00 */
[----:B------:R-:W-:-:S06]  /*00e0*/  LEA R0, R3, R2, 0x3 ;  /* 0x0000000203007211 */ /* 0x000fcc00078e18ff */
[----:B------:R-:W2:Y:S08]  /*00f0*/  LDC.64 R6, c[0x4][RZ] ;  /* 0x01000000ff067b82 */ /* 0x000eb00000000a00 */
[----:B------:R-:W3:Y:S01]  /*0100*/  LDC.64 R10, c[0x4][0x10] ;  /* 0x01000400ff0a7b82 */ /* 0x000ee20000000a00 */
[----:B0-----:R-:W-:-:S07]  /*0110*/  IMAD.WIDE R4, R0, 0x4, R4 ;  /* 0x0000000400047825 */ /* 0x001fce00078e0204 */
[----:B------:R-:W0:Y:S01]  /*0120*/  LDC.64 R12, c[0x4][0x18] ;  /* 0x01000600ff0c7b82 */ /* 0x000e220000000a00 */
[----:B-1----:R1:W4:Y:S01]  /*0130*/  LDG.E R15, desc[UR4][R4.64] ;  /* 0x00000004040f7981 */ /* 0x002322000c1e1900 */
[----:B--2---:R-:W-:-:S04]  /*0140*/  IMAD.WIDE.U32 R6, R3, 0x20, R6 ;  /* 0x0000002003067825 */ /* 0x004fc800078e0006 */
[----:B------:R-:W-:Y:S02]  /*0150*/  IMAD.WIDE R6, R2, 0x4, R6 ;  /* 0x0000000402067825 */ /* 0x000fe400078e0206 */
[----:B-1----:R-:W1:Y:S02]  /*0160*/  LDC.64 R4, c[0x0][0x388] ;  /* 0x0000e200ff047b82 */ /* 0x002e640000000a00 */
[----:B-1----:R-:W-:Y:S01]  /*0170*/  IMAD.WIDE R4, R0, 0x4, R4 ;  /* 0x0000000400047825 */ /* 0x002fe200078e0204 */
[----:B----4-:R-:W-:Y:S01]  /*0180*/  FSETP.GEU.AND P0, PT, |R15|, 1.175494350822287508e-38, PT ;  /* 0x008000000f00780b */ /* 0x010fe20003f0e200 */
[----:B------:R1:W-:-:S12]  /*0190*/  STG.E desc[UR4][R6.64], R15 ;  /* 0x0000000f06007986 */ /* 0x0003d8000c101904 */
[----:B-1----:R-:W-:-:S04]  /*01a0*/  @!P0 FMUL R15, R15, 16777216 ;  /* 0x4b8000000f0f8820 */ /* 0x002fc80000400000 */
[----:B------:R-:W1:Y:S02]  /*01b0*/  MUFU.LG2 R8, R15 ;  /* 0x0000000f00087308 */ /* 0x000e640000000c00 */
[----:B-1----:R-:W-:-:S04]  /*01c0*/  @!P0 FADD R8, R8, -24 ;  /* 0xc1c0000008088421 */ /* 0x002fc80000000000 */
[----:B------:R-:W-:Y:S02]  /*01d0*/  FMUL R17, R8, 0.69314718246459960938 ;  /* 0x3f31721808117820 */ /* 0x000fe40000400000 */
[----:B------:R-:W1:Y:S02]  /*01e0*/  LDC.64 R8, c[0x4][0x8] ;  /* 0x01000200ff087b82 */ /* 0x000e640000000a00 */
[----:B------:R-:W-:-:S04]  /*01f0*/  FMUL R19, R17, 0.5 ;  /* 0x3f00000011137820 */ /* 0x000fc80000400000 */
[----:B------:R-:W-:-:S05]  /*0200*/  FMUL R14, R19, 1.4426950216293334961 ;  /* 0x3fb8aa3b130e7820 */ /* 0x000fca0000400000 */
[----:B------:R-:W-:-:S13]  /*0210*/  FSETP.GEU.AND P0, PT, R14, -126, PT ;  /* 0xc2fc00000e00780b */ /* 0x000fda0003f0e000 */
[----:B------:R-:W-:Y:S01]  /*0220*/  @!P0 FMUL R14, R14, 0.5 ;  /* 0x3f0000000e0e8820 */ /* 0x000fe20000400000 */
[----:B-1----:R-:W-:-:S03]  /*0230*/  IMAD.WIDE.U32 R6, R3, 0x20, R8 ;  /* 0x0000002003067825 */ /* 0x002fc600078e0008 */
[----:B------:R-:W1:Y:S01]  /*0240*/  MUFU.EX2 R15, R14 ;  /* 0x0000000e000f7308 */ /* 0x000e620000000800 */
[----:B---3--:R-:W-:-:S04]  /*0250*/  IMAD.WIDE.U32 R8, R3, 0x20, R10 ;  /* 0x0000002003087825 */ /* 0x008fc800078e000a */
[----:B0-----:R-:W-:-:S04]  /*0260*/  IMAD.WIDE.U32 R10, R3, 0x20, R12 ;  /* 0x00000020030a7825 */ /* 0x001fc800078e000c */
[----:B------:R-:W-:-:S04]  /*0270*/  IMAD.WIDE R6, R2, 0x4, R6 ;  /* 0x0000000402067825 */ /* 0x000fc800078e0206 */
[C---:B------:R-:W-:Y:S01]  /*0280*/  IMAD.WIDE R8, R2.reuse, 0x4, R8 ;  /* 0x0000000402087825 */ /* 0x040fe200078e0208 */
[----:B------:R-:W-:Y:S03]  /*0290*/  STG.E desc[UR4][R6.64], R17 ;  /* 0x0000001106007986 */ /* 0x000fe6000c101904 */
[----:B------:R-:W-:-:S04]  /*02a0*/  IMAD.WIDE R10, R2, 0x4, R10 ;  /* 0x00000004020a7825 */ /* 0x000fc800078e020a */
[----:B-1----:R-:W-:Y:S01]  /*02b0*/  @!P0 FMUL R15, R15, R15 ;  /* 0x0000000f0f0f8220 */ /* 0x002fe20000400000 */
[----:B------:R-:W-:Y:S04]  /*02c0*/  STG.E desc[UR4][R8.64], R19 ;  /* 0x0000001308007986 */ /* 0x000fe8000c101904 */
[----:B------:R-:W-:Y:S04]  /*02d0*/  STG.E desc[UR4][R10.64], R15 ;  /* 0x0000000f0a007986 */ /* 0x000fe8000c101904 */
[----:B------:R-:W-:Y:S01]  /*02e0*/  STG.E desc[UR4][R4.64], R15 ;  /* 0x0000000f04007986 */ /* 0x000fe2000c101904 */
[----:B------:R-:W-:Y:S05]  /*02f0*/  EXIT ;  /* 0x000000000000794d */ /* 0x000fea0003800000 */
.L_x_0:
[----:B------:R-:W-:-:S00]  /*0300*/  BRA `(.L_x_0) ;  /* 0xfffffffc00fc7947 */ /* 0x000fc0000383ffff */
[----:B------:R-:W-:-:S00]  /*0310*/  NOP ;  /* 0x0000000000007918 */ /* 0x000fc00000000000 */
        /* <DEDUP_REMOVED lines=14> */
.L_x_1:


//--------------------- .nv.shared.reserved.0     --------------------------
	.section	.nv.shared.reserved.0,"aw",@nobits
	.weak		__nv_reservedSMEM_offset_0_alias
	.size		__nv_reservedSMEM_offset_0_alias, 0, 64
	.other		__nv_reservedSMEM_offset_0_alias,@"STO_CUDA_RESERVED_SHARED STV_DEFAULT"
__nv_reservedSMEM_offset_0_alias:
	.zero		0
	.zero		64


//--------------------- .nv.global                --------------------------
	.section	.nv.global,"aw",@nobits
	.align	4
.nv.global:
	.type		scaled,@object
	.size		scaled,(self - scaled)
scaled:
	.zero		256
	.type		self,@object
	.size		self,(result - self)
self:
	.zero		256
	.type		result,@object
	.size		result,(log_self - result)
result:
	.zero		256
	.type		log_self,@object
	.size		log_self,(.L_1 - log_self)
log_self:
	.zero		256
.L_1:


//--------------------- .nv.constant0._Z17tensor_pow_kernelPfS_ --------------------------
	.section	.nv.constant0._Z17tensor_pow_kernelPfS_,"a",@progbits
	.sectionflags	@""
	.align	4
.nv.constant0._Z17tensor_pow_kernelPfS_:
	.zero		912


//--------------------- SYMBOLS --------------------------

	.type		.nv.reservedSmem.offset0,@object
	.size		.nv.reservedSmem.offset0,0x4
